	.headerflags	@"EF_CUDA_TEXMODE_UNIFIED EF_CUDA_64BIT_ADDRESS EF_CUDA_ACCELERATORS EF_CUDA_SM90 EF_CUDA_VIRTUAL_SM(EF_CUDA_SM90)"
	.elftype	@"ET_EXEC"


//--------------------- .nv.info                  --------------------------
	.section	.nv.info,"",@"SHT_CUDA_INFO"
	.align	4


	//----- nvinfo : EIATTR_REGCOUNT
	.align		4
        /*0000*/ 	.byte	0x04, 0x2f
        /*0002*/ 	.short	(.L_3 - .L_2)
	.align		4
.L_2:
        /*0004*/ 	.word	index@(triton_poi_fused__native_batch_norm_legit_no_training_add_mul_7)
        /*0008*/ 	.word	0x0000001c


	//----- nvinfo : EIATTR_MIN_STACK_SIZE
	.align		4
.L_3:
        /*000c*/ 	.byte	0x04, 0x12
        /*000e*/ 	.short	(.L_5 - .L_4)
	.align		4
.L_4:
        /*0010*/ 	.word	index@(triton_poi_fused__native_batch_norm_legit_no_training_add_mul_7)
        /*0014*/ 	.word	0x00000000


	//----- nvinfo : EIATTR_FRAME_SIZE
	.align		4
.L_5:
        /*0018*/ 	.byte	0x04, 0x11
        /*001a*/ 	.short	(.L_7 - .L_6)
	.align		4
.L_6:
        /*001c*/ 	.word	index@(triton_poi_fused__native_batch_norm_legit_no_training_add_mul_7)
        /*0020*/ 	.word	0x00000000


	//----- nvinfo : EIATTR_MIN_STACK_SIZE
	.align		4
.L_7:
        /*0024*/ 	.byte	0x04, 0x12
        /*0026*/ 	.short	(.L_9 - .L_8)
	.align		4
.L_8:
        /*0028*/ 	.word	index@(triton_poi_fused__native_batch_norm_legit_no_training_add_mul_7)
        /*002c*/ 	.word	0x00000000
.L_9:


//--------------------- .nv.info.triton_poi_fused__native_batch_norm_legit_no_training_add_mul_7 --------------------------
	.section	.nv.info.triton_poi_fused__native_batch_norm_legit_no_training_add_mul_7,"",@"SHT_CUDA_INFO"
	.sectionflags	@""
	.align	4


	//----- nvinfo : EIATTR_CUDA_API_VERSION
	.align		4
        /*0000*/ 	.byte	0x04, 0x37
        /*0002*/ 	.short	(.L_11 - .L_10)
.L_10:
        /*0004*/ 	.word	0x0000007c


	//----- nvinfo : EIATTR_KPARAM_INFO
	.align		4
.L_11:
        /*0008*/ 	.byte	0x04, 0x17
        /*000a*/ 	.short	(.L_13 - .L_12)
.L_12:
        /*000c*/ 	.word	0x00000000
        /*0010*/ 	.short	0x0009
        /*0012*/ 	.short	0x0048
        /*0014*/ 	.byte	0x00, 0xf0, 0x11, 0x00


	//----- nvinfo : EIATTR_KPARAM_INFO
	.align		4
.L_13:
        /*0018*/ 	.byte	0x04, 0x17
        /*001a*/ 	.short	(.L_15 - .L_14)
.L_14:
        /*001c*/ 	.word	0x00000000
        /*0020*/ 	.short	0x0008
        /*0022*/ 	.short	0x0040
        /*0024*/ 	.byte	0x00, 0xf4, 0x21, 0x00


	//----- nvinfo : EIATTR_KPARAM_INFO
	.align		4
.L_15:
        /*0028*/ 	.byte	0x04, 0x17
        /*002a*/ 	.short	(.L_17 - .L_16)
.L_16:
        /*002c*/ 	.word	0x00000000
        /*0030*/ 	.short	0x0007
        /*0032*/ 	.short	0x0038
        /*0034*/ 	.byte	0x00, 0xf4, 0x21, 0x00


	//----- nvinfo : EIATTR_KPARAM_INFO
	.align		4
.L_17:
        /*0038*/ 	.byte	0x04, 0x17
        /*003a*/ 	.short	(.L_19 - .L_18)
.L_18:
        /*003c*/ 	.word	0x00000000
        /*0040*/ 	.short	0x0006
        /*0042*/ 	.short	0x0030
        /*0044*/ 	.byte	0x00, 0xf4, 0x21, 0x00


	//----- nvinfo : EIATTR_KPARAM_INFO
	.align		4
.L_19:
        /*0048*/ 	.byte	0x04, 0x17
        /*004a*/ 	.short	(.L_21 - .L_20)
.L_20:
        /*004c*/ 	.word	0x00000000
        /*0050*/ 	.short	0x0005
        /*0052*/ 	.short	0x0028
        /*0054*/ 	.byte	0x00, 0xf4, 0x21, 0x00


	//----- nvinfo : EIATTR_KPARAM_INFO
	.align		4
.L_21:
        /*0058*/ 	.byte	0x04, 0x17
        /*005a*/ 	.short	(.L_23 - .L_22)
.L_22:
        /*005c*/ 	.word	0x00000000
        /*0060*/ 	.short	0x0004
        /*0062*/ 	.short	0x0020
        /*0064*/ 	.byte	0x00, 0xf4, 0x21, 0x00


	//----- nvinfo : EIATTR_KPARAM_INFO
	.align		4
.L_23:
        /*0068*/ 	.byte	0x04, 0x17
        /*006a*/ 	.short	(.L_25 - .L_24)
.L_24:
        /*006c*/ 	.word	0x00000000
        /*0070*/ 	.short	0x0003
        /*0072*/ 	.short	0x0018
        /*0074*/ 	.byte	0x00, 0xf4, 0x21, 0x00


	//----- nvinfo : EIATTR_KPARAM_INFO
	.align		4
.L_25:
        /*0078*/ 	.byte	0x04, 0x17
        /*007a*/ 	.short	(.L_27 - .L_26)
.L_26:
        /*007c*/ 	.word	0x00000000
        /*0080*/ 	.short	0x0002
        /*0082*/ 	.short	0x0010
        /*0084*/ 	.byte	0x00, 0xf4, 0x21, 0x00


	//----- nvinfo : EIATTR_KPARAM_INFO
	.align		4
.L_27:
        /*0088*/ 	.byte	0x04, 0x17
        /*008a*/ 	.short	(.L_29 - .L_28)
.L_28:
        /*008c*/ 	.word	0x00000000
        /*0090*/ 	.short	0x0001
        /*0092*/ 	.short	0x0008
        /*0094*/ 	.byte	0x00, 0xf4, 0x21, 0x00


	//----- nvinfo : EIATTR_KPARAM_INFO
	.align		4
.L_29:
        /*0098*/ 	.byte	0x04, 0x17
        /*009a*/ 	.short	(.L_31 - .L_30)
.L_30:
        /*009c*/ 	.word	0x00000000
        /*00a0*/ 	.short	0x0000
        /*00a2*/ 	.short	0x0000
        /*00a4*/ 	.byte	0x00, 0xf4, 0x21, 0x00


	//----- nvinfo : EIATTR_SPARSE_MMA_MASK
	.align		4
.L_31:
        /*00a8*/ 	.byte	0x03, 0x50
        /*00aa*/ 	.short	0x0000


	//----- nvinfo : EIATTR_MAXREG_COUNT
	.align		4
        /*00ac*/ 	.byte	0x03, 0x1b
        /*00ae*/ 	.short	0x00ff


	//----- nvinfo : EIATTR_EXIT_INSTR_OFFSETS
	.align		4
        /*00b0*/ 	.byte	0x04, 0x1c
        /*00b2*/ 	.short	(.L_33 - .L_32)


	//   ....[0]....
.L_32:
        /*00b4*/ 	.word	0x000004b0


	//----- nvinfo : EIATTR_REQNTID
	.align		4
.L_33:
        /*00b8*/ 	.byte	0x04, 0x10
        /*00ba*/ 	.short	(.L_35 - .L_34)
.L_34:
        /*00bc*/ 	.word	0x00000100
        /*00c0*/ 	.word	0x00000001
        /*00c4*/ 	.word	0x00000001


	//----- nvinfo : EIATTR_CBANK_PARAM_SIZE
	.align		4
.L_35:
        /*00c8*/ 	.byte	0x03, 0x19
        /*00ca*/ 	.short	0x004c


	//----- nvinfo : EIATTR_PARAM_CBANK
	.align		4
        /*00cc*/ 	.byte	0x04, 0x0a
        /*00ce*/ 	.short	(.L_37 - .L_36)
	.align		4
.L_36:
        /*00d0*/ 	.word	index@(.nv.constant0.triton_poi_fused__native_batch_norm_legit_no_training_add_mul_7)
        /*00d4*/ 	.short	0x0210
        /*00d6*/ 	.short	0x004c


	//----- nvinfo : EIATTR_SW_WAR
	.align		4
.L_37:
        /*00d8*/ 	.byte	0x04, 0x36
        /*00da*/ 	.short	(.L_39 - .L_38)
.L_38:
        /*00dc*/ 	.word	0x00000008
.L_39:


//--------------------- .nv.callgraph             --------------------------
	.section	.nv.callgraph,"",@"SHT_CUDA_CALLGRAPH"
	.align	4
	.sectionentsize	8
	.align		4
        /*0000*/ 	.word	0x00000000
	.align		4
        /*0004*/ 	.word	0xffffffff
	.align		4
        /*0008*/ 	.word	0x00000000
	.align		4
        /*000c*/ 	.word	0xfffffffe
	.align		4
        /*0010*/ 	.word	0x00000000
	.align		4
        /*0014*/ 	.word	0xfffffffd
	.align		4
        /*0018*/ 	.word	0x00000000
	.align		4
        /*001c*/ 	.word	0xfffffffc


//--------------------- .nv.constant4             --------------------------
	.section	.nv.constant4,"a",@progbits
	.align	8
	.align		8
.nv.constant4:
        /*0000*/ 	.dword	_$_str
	.align		8
        /*0008*/ 	.dword	_$_str_$_2


//--------------------- .text.triton_poi_fused__native_batch_norm_legit_no_training_add_mul_7 --------------------------
	.section	.text.triton_poi_fused__native_batch_norm_legit_no_training_add_mul_7,"ax",@progbits
	.align	128
        .global         triton_poi_fused__native_batch_norm_legit_no_training_add_mul_7
        .type           triton_poi_fused__native_batch_norm_legit_no_training_add_mul_7,@function
        .size           triton_poi_fused__native_batch_norm_legit_no_training_add_mul_7,(.L_x_1 - triton_poi_fused__native_batch_norm_legit_no_training_add_mul_7)
        .other          triton_poi_fused__native_batch_norm_legit_no_training_add_mul_7,@"STO_CUDA_ENTRY STV_DEFAULT"
triton_poi_fused__native_batch_norm_legit_no_training_add_mul_7:
.text.triton_poi_fused__native_batch_norm_legit_no_training_add_mul_7:
[----:B------:R-:W-:Y:S01]  /*0000*/  LDC R1, c[0x0][0x28] ;  /* 0x00000a00ff017b82 */ /* 0x000fe20000000800 */
[----:B------:R-:W1:Y:S07]  /*0010*/  S2R R0, SR_TID.X ;  /* 0x0000000000007919 */ /* 0x000e6e0000002100 */
[----:B------:R-:W2:Y:S01]  /*0020*/  LDC.64 R2, c[0x0][0x240] ;  /* 0x00009000ff027b82 */ /* 0x000ea20000000a00 */
[----:B------:R-:W-:Y:S01]  /*0030*/  ULDC.64 UR4, c[0x0][0x208] ;  /* 0x0000820000047ab9 */ /* 0x000fe20000000a00 */
[----:B------:R-:W3:Y:S06]  /*0040*/  S2R R7, SR_CTAID.X ;  /* 0x0000000000077919 */ /* 0x000eec0000002500 */
[----:B------:R-:W4:Y:S08]  /*0050*/  LDC.64 R10, c[0x0][0x218] ;  /* 0x00008600ff0a7b82 */ /* 0x000f300000000a00 */
[----:B------:R-:W5:Y:S08]  /*0060*/  LDC.64 R20, c[0x0][0x230] ;  /* 0x00008c00ff147b82 */ /* 0x000f700000000a00 */
[----:B------:R-:W5:Y:S01]  /*0070*/  LDC.64 R8, c[0x0][0x210] ;  /* 0x00008400ff087b82 */ /* 0x000f620000000a00 */
[----:B-1----:R-:W-:-:S07]  /*0080*/  SHF.L.U32 R0, R0, 0x1, RZ ;  /* 0x0000000100007819 */ /* 0x002fce00000006ff */
[----:B------:R-:W1:Y:S01]  /*0090*/  LDC.64 R12, c[0x0][0x238] ;  /* 0x00008e00ff0c7b82 */ /* 0x000e620000000a00 */
[----:B---3--:R-:W-:Y:S02]  /*00a0*/  SHF.R.S32.HI R5, RZ, 0x16, R7 ;  /* 0x00000016ff057819 */ /* 0x008fe40000011407 */
[----:B------:R-:W-:Y:S02]  /*00b0*/  LOP3.LUT R0, R0, 0x1fe, RZ, 0xc0, !PT ;  /* 0x000001fe00007812 */ /* 0x000fe400078ec0ff */
[----:B------:R-:W-:-:S03]  /*00c0*/  SGXT R5, R5, 0x1 ;  /* 0x000000010505781a */ /* 0x000fc60000000200 */
[----:B------:R-:W3:Y:S01]  /*00d0*/  LDC.64 R16, c[0x0][0x220] ;  /* 0x00008800ff107b82 */ /* 0x000ee20000000a00 */
[----:B------:R-:W-:-:S04]  /*00e0*/  LEA R22, R7, R0, 0x9 ;  /* 0x0000000007167211 */ /* 0x000fc800078e48ff */
[----:B------:R-:W-:-:S03]  /*00f0*/  LEA.HI R5, R5, R22, RZ, 0xb ;  /* 0x0000001605057211 */ /* 0x000fc600078f58ff */
[----:B------:R-:W3:Y:S01]  /*0100*/  LDC.64 R18, c[0x0][0x228] ;  /* 0x00008a00ff127b82 */ /* 0x000ee20000000a00 */
[----:B------:R-:W-:-:S04]  /*0110*/  LOP3.LUT R5, R5, 0xfffff800, RZ, 0xc0, !PT ;  /* 0xfffff80005057812 */ /* 0x000fc800078ec0ff */
[----:B------:R-:W-:-:S03]  /*0120*/  IADD3 R15, R22, -R5, RZ ;  /* 0x80000005160f7210 */ /* 0x000fc60007ffe0ff */
[----:B------:R-:W3:Y:S02]  /*0130*/  LDC.64 R4, c[0x0][0x248] ;  /* 0x00009200ff047b82 */ /* 0x000ee40000000a00 */
[----:B--2---:R-:W-:-:S06]  /*0140*/  IMAD.WIDE R2, R15, 0x4, R2 ;  /* 0x000000040f027825 */ /* 0x004fcc00078e0202 */
[----:B------:R-:W2:Y:S01]  /*0150*/  LDG.E.EL.64 R2, desc[UR4][R2.64] ;  /* 0x0000000402027981 */ /* 0x000ea2000c2e1b00 */
[----:B------:R-:W3:Y:S01]  /*0160*/  LDC.64 R6, c[0x0][0x250] ;  /* 0x00009400ff067b82 */ /* 0x000ee20000000a00 */
[----:B----4-:R-:W-:-:S04]  /*0170*/  IMAD.WIDE R10, R22, 0x4, R10 ;  /* 0x00000004160a7825 */ /* 0x010fc800078e020a */
[C---:B-----5:R-:W-:Y:S02]  /*0180*/  IMAD.WIDE R20, R22.reuse, 0x4, R20 ;  /* 0x0000000416147825 */ /* 0x060fe400078e0214 */
[----:B------:R-:W4:Y:S02]  /*0190*/  LDG.E.64 R10, desc[UR4][R10.64] ;  /* 0x000000040a0a7981 */ /* 0x000f24000c1e1b00 */
[C---:B0-----:R-:W-:Y:S02]  /*01a0*/  IMAD.WIDE R8, R22.reuse, 0x4, R8 ;  /* 0x0000000416087825 */ /* 0x041fe400078e0208 */
[----:B------:R-:W5:Y:S02]  /*01b0*/  LDG.E.64 R20, desc[UR4][R20.64] ;  /* 0x0000000414147981 */ /* 0x000f64000c1e1b00 */
[----:B-1----:R-:W-:Y:S02]  /*01c0*/  IMAD.WIDE R24, R15, 0x4, R12 ;  /* 0x000000040f187825 */ /* 0x002fe400078e020c */
[----:B------:R-:W4:Y:S02]  /*01d0*/  LDG.E.64 R12, desc[UR4][R8.64] ;  /* 0x00000004080c7981 */ /* 0x000f24000c1e1b00 */
[----:B---3--:R-:W-:-:S04]  /*01e0*/  IMAD.WIDE R16, R22, 0x4, R16 ;  /* 0x0000000416107825 */ /* 0x008fc800078e0210 */
[----:B------:R-:W-:Y:S02]  /*01f0*/  IMAD.WIDE R22, R22, 0x4, R18 ;  /* 0x0000000416167825 */ /* 0x000fe400078e0212 */
[----:B------:R0:W5:Y:S02]  /*0200*/  LDG.E.EL.64 R18, desc[UR4][R24.64] ;  /* 0x0000000418127981 */ /* 0x000164000c2e1b00 */
[C---:B------:R-:W-:Y:S02]  /*0210*/  IMAD.WIDE R4, R15.reuse, 0x4, R4 ;  /* 0x000000040f047825 */ /* 0x040fe400078e0204 */
[----:B------:R-:W3:Y:S02]  /*0220*/  LDG.E.64 R16, desc[UR4][R16.64] ;  /* 0x0000000410107981 */ /* 0x000ee4000c1e1b00 */
[----:B------:R-:W-:Y:S02]  /*0230*/  IMAD.WIDE R6, R15, 0x4, R6 ;  /* 0x000000040f067825 */ /* 0x000fe400078e0206 */
[----:B------:R-:W3:Y:S04]  /*0240*/  LDG.E.64 R22, desc[UR4][R22.64] ;  /* 0x0000000416167981 */ /* 0x000ee8000c1e1b00 */
[----:B------:R-:W3:Y:S04]  /*0250*/  LDG.E.EL.64 R4, desc[UR4][R4.64] ;  /* 0x0000000404047981 */ /* 0x000ee8000c2e1b00 */
[----:B------:R-:W3:Y:S01]  /*0260*/  LDG.E.EL.64 R6, desc[UR4][R6.64] ;  /* 0x0000000406067981 */ /* 0x000ee2000c2e1b00 */
[----:B0-----:R-:W-:Y:S01]  /*0270*/  HFMA2.MMA R25, -RZ, RZ, 1.625, 0 ;  /* 0x3e800000ff197435 */ /* 0x001fe200000001ff */
[----:B--2---:R-:W-:Y:S01]  /*0280*/  FADD R2, R2, 9.9999997473787516356e-06 ;  /* 0x3727c5ac02027421 */ /* 0x004fe20000000000 */
[----:B------:R-:W-:-:S03]  /*0290*/  FADD R3, R3, 9.9999997473787516356e-06 ;  /* 0x3727c5ac03037421 */ /* 0x000fc60000000000 */
[----:B------:R-:W0:Y:S08]  /*02a0*/  MUFU.SQRT R0, R2 ;  /* 0x0000000200007308 */ /* 0x000e300000002000 */
[----:B------:R-:W1:Y:S01]  /*02b0*/  MUFU.SQRT R14, R3 ;  /* 0x00000003000e7308 */ /* 0x000e620000002000 */
[C---:B0-----:R-:W-:Y:S02]  /*02c0*/  FSETP.GT.AND P0, PT, R0.reuse, 8.50705917302346158658e+37, PT ;  /* 0x7e8000000000780b */ /* 0x041fe40003f04000 */
[----:B------:R-:W-:-:S02]  /*02d0*/  FSETP.GEU.AND P2, PT, R0, 1.175494350822287508e-38, PT ;  /* 0x008000000000780b */ /* 0x000fc40003f4e000 */
[C---:B-1----:R-:W-:Y:S02]  /*02e0*/  FSETP.GT.AND P1, PT, R14.reuse, 8.50705917302346158658e+37, PT ;  /* 0x7e8000000e00780b */ /* 0x042fe40003f24000 */
[----:B------:R-:W-:-:S07]  /*02f0*/  FSETP.GEU.AND P3, PT, R14, 1.175494350822287508e-38, PT ;  /* 0x008000000e00780b */ /* 0x000fce0003f6e000 */
[----:B------:R-:W-:-:S04]  /*0300*/  @P0 FMUL R0, R0, 0.25 ;  /* 0x3e80000000000820 */ /* 0x000fc80000400000 */
[----:B------:R-:W-:Y:S01]  /*0310*/  @!P2 FMUL R0, R0, 16777216 ;  /* 0x4b8000000000a820 */ /* 0x000fe20000400000 */
[----:B------:R-:W-:-:S04]  /*0320*/  @P1 FMUL R14, R14, 0.25 ;  /* 0x3e8000000e0e1820 */ /* 0x000fc80000400000 */
[----:B------:R-:W-:Y:S01]  /*0330*/  @!P3 FMUL R14, R14, 16777216 ;  /* 0x4b8000000e0eb820 */ /* 0x000fe20000400000 */
[----:B------:R-:W0:Y:S01]  /*0340*/  MUFU.RCP R0, R0 ;  /* 0x0000000000007308 */ /* 0x000e220000001000 */
[----:B------:R-:W-:-:S07]  /*0350*/  FSEL R15, R25, 1, P0 ;  /* 0x3f800000190f7808 */ /* 0x000fce0000000000 */
[----:B------:R-:W1:Y:S01]  /*0360*/  MUFU.RCP R14, R14 ;  /* 0x0000000e000e7308 */ /* 0x000e620000001000 */
[----:B------:R-:W-:Y:S01]  /*0370*/  FSEL R25, R25, 1, P1 ;  /* 0x3f80000019197808 */ /* 0x000fe20000800000 */
[----:B------:R-:W-:-:S04]  /*0380*/  @!P2 FMUL R15, R15, 16777216 ;  /* 0x4b8000000f0fa820 */ /* 0x000fc80000400000 */
[----:B------:R-:W-:Y:S01]  /*0390*/  @!P3 FMUL R25, R25, 16777216 ;  /* 0x4b8000001919b820 */ /* 0x000fe20000400000 */
[----:B0-----:R-:W-:Y:S01]  /*03a0*/  FMUL R15, R0, R15 ;  /* 0x0000000f000f7220 */ /* 0x001fe20000400000 */
[----:B----4-:R-:W-:Y:S01]  /*03b0*/  FADD R2, R11, R13 ;  /* 0x0000000d0b027221 */ /* 0x010fe20000000000 */
[----:B------:R-:W-:Y:S01]  /*03c0*/  FADD R3, R10, R12 ;  /* 0x0000000c0a037221 */ /* 0x000fe20000000000 */
[----:B-----5:R-:W-:Y:S01]  /*03d0*/  FADD R18, R20, -R18 ;  /* 0x8000001214127221 */ /* 0x020fe20000000000 */
[----:B------:R-:W-:Y:S01]  /*03e0*/  FADD R19, R21, -R19 ;  /* 0x8000001315137221 */ /* 0x000fe20000000000 */
[----:B-1----:R-:W-:Y:S01]  /*03f0*/  FMUL R0, R14, R25 ;  /* 0x000000190e007220 */ /* 0x002fe20000400000 */
[----:B---3--:R-:W-:Y:S01]  /*0400*/  FADD R2, R17, R2 ;  /* 0x0000000211027221 */ /* 0x008fe20000000000 */
[----:B------:R-:W-:Y:S01]  /*0410*/  FADD R3, R16, R3 ;  /* 0x0000000310037221 */ /* 0x000fe20000000000 */
[----:B------:R-:W-:Y:S01]  /*0420*/  FMUL R15, R18, R15 ;  /* 0x0000000f120f7220 */ /* 0x000fe20000400000 */
[----:B------:R-:W-:Y:S01]  /*0430*/  FMUL R0, R19, R0 ;  /* 0x0000000013007220 */ /* 0x000fe20000400000 */
[----:B------:R-:W-:Y:S01]  /*0440*/  FADD R2, R23, R2 ;  /* 0x0000000217027221 */ /* 0x000fe20000000000 */
[----:B------:R-:W-:Y:S01]  /*0450*/  FADD R3, R22, R3 ;  /* 0x0000000316037221 */ /* 0x000fe20000000000 */
[----:B------:R-:W-:Y:S01]  /*0460*/  FFMA R4, R4, R15, R6 ;  /* 0x0000000f04047223 */ /* 0x000fe20000000006 */
[----:B------:R-:W-:-:S03]  /*0470*/  FFMA R5, R5, R0, R7 ;  /* 0x0000000005057223 */ /* 0x000fc60000000007 */
[----:B------:R-:W-:Y:S01]  /*0480*/  FADD R4, R3, R4 ;  /* 0x0000000403047221 */ /* 0x000fe20000000000 */
[----:B------:R-:W-:-:S05]  /*0490*/  FADD R5, R2, R5 ;  /* 0x0000000502057221 */ /* 0x000fca0000000000 */
[----:B------:R-:W-:Y:S01]  /*04a0*/  STG.E.64 desc[UR4][R8.64], R4 ;  /* 0x0000000408007986 */ /* 0x000fe2000c101b04 */
[----:B------:R-:W-:Y:S05]  /*04b0*/  EXIT ;  /* 0x000000000000794d */ /* 0x000fea0003800000 */
.L_x_0:
[----:B------:R-:W-:-:S00]  /*04c0*/  BRA `(.L_x_0) ;  /* 0xfffffffc00fc7947 */ /* 0x000fc0000383ffff */
[----:B------:R-:W-:-:S00]  /*04d0*/  NOP ;  /* 0x0000000000007918 */ /* 0x000fc00000000000 */
        /* <DEDUP_REMOVED lines=10> */
.L_x_1:


//--------------------- .nv.global.init           --------------------------
	.section	.nv.global.init,"aw",@progbits
.nv.global.init:
	.type		_$_str,@object
	.size		_$_str,(_$_str_$_2 - _$_str)
_$_str:
        /*0000*/ 	.byte	0x5f, 0x5f, 0x43, 0x55, 0x44, 0x41, 0x5f, 0x46, 0x54, 0x5a, 0x00
	.type		_$_str_$_2,@object
	.size		_$_str_$_2,(.L_1 - _$_str_$_2)
_$_str_$_2:
        /*000b*/ 	.byte	0x5f, 0x5f, 0x43, 0x55, 0x44, 0x41, 0x5f, 0x50, 0x52, 0x45, 0x43, 0x5f, 0x53, 0x51, 0x52, 0x54
        /*001b*/ 	.byte	0x00
.L_1:


//--------------------- .nv.constant0.triton_poi_fused__native_batch_norm_legit_no_training_add_mul_7 --------------------------
	.section	.nv.constant0.triton_poi_fused__native_batch_norm_legit_no_training_add_mul_7,"a",@progbits
	.sectionflags	@""
	.align	4
.nv.constant0.triton_poi_fused__native_batch_norm_legit_no_training_add_mul_7:
	.zero		604
